//
// Generated by NVIDIA NVVM Compiler
//
// Compiler Build ID: CL-36424714
// Cuda compilation tools, release 13.0, V13.0.88
// Based on NVVM 20.0.0
//

.version 9.0
.target sm_100
.address_size 64

	// .globl	_Z13matrix_vectorPfS_S_i

.visible .entry _Z13matrix_vectorPfS_S_i(
	.param .u64 .ptr .align 1 _Z13matrix_vectorPfS_S_i_param_0,
	.param .u64 .ptr .align 1 _Z13matrix_vectorPfS_S_i_param_1,
	.param .u64 .ptr .align 1 _Z13matrix_vectorPfS_S_i_param_2,
	.param .u32 _Z13matrix_vectorPfS_S_i_param_3
)
{
	.reg .pred 	%p<11>;
	.reg .b32 	%r<37>;
	.reg .b32 	%f<141>;
	.reg .b64 	%rd<31>;

	ld.param.u64 	%rd10, [_Z13matrix_vectorPfS_S_i_param_0];
	ld.param.u64 	%rd11, [_Z13matrix_vectorPfS_S_i_param_1];
	ld.param.u64 	%rd12, [_Z13matrix_vectorPfS_S_i_param_2];
	ld.param.u32 	%r23, [_Z13matrix_vectorPfS_S_i_param_3];
	cvta.to.global.u64 	%rd1, %rd12;
	cvta.to.global.u64 	%rd2, %rd11;
	mov.u32 	%r24, %ctaid.x;
	mov.u32 	%r25, %ntid.x;
	mov.u32 	%r26, %tid.x;
	mad.lo.s32 	%r1, %r24, %r25, %r26;
	setp.ge.s32 	%p1, %r1, %r23;
	@%p1 bra 	$L__BB0_15;
	setp.lt.s32 	%p2, %r23, 1;
	mov.f32 	%f140, 0f00000000;
	@%p2 bra 	$L__BB0_14;
	mul.lo.s32 	%r2, %r23, %r1;
	and.b32  	%r3, %r23, 15;
	setp.lt.u32 	%p3, %r23, 16;
	mov.f32 	%f140, 0f00000000;
	mov.b32 	%r33, 0;
	@%p3 bra 	$L__BB0_5;
	and.b32  	%r33, %r23, 2147483632;
	neg.s32 	%r31, %r33;
	add.s64 	%rd3, %rd2, 32;
	add.s64 	%rd29, %rd1, 32;
	mov.f32 	%f140, 0f00000000;
	mov.u32 	%r30, %r2;
$L__BB0_4:
	.pragma "nounroll";
	mul.wide.s32 	%rd13, %r30, 4;
	add.s64 	%rd14, %rd3, %rd13;
	ld.global.f32 	%f18, [%rd14+-32];
	ld.global.f32 	%f19, [%rd29+-32];
	add.f32 	%f20, %f18, %f19;
	add.f32 	%f21, %f140, %f20;
	ld.global.f32 	%f22, [%rd14+-28];
	ld.global.f32 	%f23, [%rd29+-28];
	add.f32 	%f24, %f22, %f23;
	add.f32 	%f25, %f21, %f24;
	ld.global.f32 	%f26, [%rd14+-24];
	ld.global.f32 	%f27, [%rd29+-24];
	add.f32 	%f28, %f26, %f27;
	add.f32 	%f29, %f25, %f28;
	ld.global.f32 	%f30, [%rd14+-20];
	ld.global.f32 	%f31, [%rd29+-20];
	add.f32 	%f32, %f30, %f31;
	add.f32 	%f33, %f29, %f32;
	ld.global.f32 	%f34, [%rd14+-16];
	ld.global.f32 	%f35, [%rd29+-16];
	add.f32 	%f36, %f34, %f35;
	add.f32 	%f37, %f33, %f36;
	ld.global.f32 	%f38, [%rd14+-12];
	ld.global.f32 	%f39, [%rd29+-12];
	add.f32 	%f40, %f38, %f39;
	add.f32 	%f41, %f37, %f40;
	ld.global.f32 	%f42, [%rd14+-8];
	ld.global.f32 	%f43, [%rd29+-8];
	add.f32 	%f44, %f42, %f43;
	add.f32 	%f45, %f41, %f44;
	ld.global.f32 	%f46, [%rd14+-4];
	ld.global.f32 	%f47, [%rd29+-4];
	add.f32 	%f48, %f46, %f47;
	add.f32 	%f49, %f45, %f48;
	ld.global.f32 	%f50, [%rd14];
	ld.global.f32 	%f51, [%rd29];
	add.f32 	%f52, %f50, %f51;
	add.f32 	%f53, %f49, %f52;
	ld.global.f32 	%f54, [%rd14+4];
	ld.global.f32 	%f55, [%rd29+4];
	add.f32 	%f56, %f54, %f55;
	add.f32 	%f57, %f53, %f56;
	ld.global.f32 	%f58, [%rd14+8];
	ld.global.f32 	%f59, [%rd29+8];
	add.f32 	%f60, %f58, %f59;
	add.f32 	%f61, %f57, %f60;
	ld.global.f32 	%f62, [%rd14+12];
	ld.global.f32 	%f63, [%rd29+12];
	add.f32 	%f64, %f62, %f63;
	add.f32 	%f65, %f61, %f64;
	ld.global.f32 	%f66, [%rd14+16];
	ld.global.f32 	%f67, [%rd29+16];
	add.f32 	%f68, %f66, %f67;
	add.f32 	%f69, %f65, %f68;
	ld.global.f32 	%f70, [%rd14+20];
	ld.global.f32 	%f71, [%rd29+20];
	add.f32 	%f72, %f70, %f71;
	add.f32 	%f73, %f69, %f72;
	ld.global.f32 	%f74, [%rd14+24];
	ld.global.f32 	%f75, [%rd29+24];
	add.f32 	%f76, %f74, %f75;
	add.f32 	%f77, %f73, %f76;
	ld.global.f32 	%f78, [%rd14+28];
	ld.global.f32 	%f79, [%rd29+28];
	add.f32 	%f80, %f78, %f79;
	add.f32 	%f140, %f77, %f80;
	add.s32 	%r31, %r31, 16;
	add.s32 	%r30, %r30, 16;
	add.s64 	%rd29, %rd29, 64;
	setp.ne.s32 	%p4, %r31, 0;
	@%p4 bra 	$L__BB0_4;
$L__BB0_5:
	setp.eq.s32 	%p5, %r3, 0;
	@%p5 bra 	$L__BB0_14;
	and.b32  	%r11, %r23, 7;
	setp.lt.u32 	%p6, %r3, 8;
	@%p6 bra 	$L__BB0_8;
	add.s32 	%r28, %r33, %r2;
	mul.wide.s32 	%rd15, %r28, 4;
	add.s64 	%rd16, %rd2, %rd15;
	ld.global.f32 	%f82, [%rd16];
	mul.wide.u32 	%rd17, %r33, 4;
	add.s64 	%rd18, %rd1, %rd17;
	ld.global.f32 	%f83, [%rd18];
	add.f32 	%f84, %f82, %f83;
	add.f32 	%f85, %f140, %f84;
	ld.global.f32 	%f86, [%rd16+4];
	ld.global.f32 	%f87, [%rd18+4];
	add.f32 	%f88, %f86, %f87;
	add.f32 	%f89, %f85, %f88;
	ld.global.f32 	%f90, [%rd16+8];
	ld.global.f32 	%f91, [%rd18+8];
	add.f32 	%f92, %f90, %f91;
	add.f32 	%f93, %f89, %f92;
	ld.global.f32 	%f94, [%rd16+12];
	ld.global.f32 	%f95, [%rd18+12];
	add.f32 	%f96, %f94, %f95;
	add.f32 	%f97, %f93, %f96;
	ld.global.f32 	%f98, [%rd16+16];
	ld.global.f32 	%f99, [%rd18+16];
	add.f32 	%f100, %f98, %f99;
	add.f32 	%f101, %f97, %f100;
	ld.global.f32 	%f102, [%rd16+20];
	ld.global.f32 	%f103, [%rd18+20];
	add.f32 	%f104, %f102, %f103;
	add.f32 	%f105, %f101, %f104;
	ld.global.f32 	%f106, [%rd16+24];
	ld.global.f32 	%f107, [%rd18+24];
	add.f32 	%f108, %f106, %f107;
	add.f32 	%f109, %f105, %f108;
	ld.global.f32 	%f110, [%rd16+28];
	ld.global.f32 	%f111, [%rd18+28];
	add.f32 	%f112, %f110, %f111;
	add.f32 	%f140, %f109, %f112;
	add.s32 	%r33, %r33, 8;
$L__BB0_8:
	setp.eq.s32 	%p7, %r11, 0;
	@%p7 bra 	$L__BB0_14;
	and.b32  	%r14, %r23, 3;
	setp.lt.u32 	%p8, %r11, 4;
	@%p8 bra 	$L__BB0_11;
	add.s32 	%r29, %r33, %r2;
	mul.wide.s32 	%rd19, %r29, 4;
	add.s64 	%rd20, %rd2, %rd19;
	ld.global.f32 	%f114, [%rd20];
	mul.wide.u32 	%rd21, %r33, 4;
	add.s64 	%rd22, %rd1, %rd21;
	ld.global.f32 	%f115, [%rd22];
	add.f32 	%f116, %f114, %f115;
	add.f32 	%f117, %f140, %f116;
	ld.global.f32 	%f118, [%rd20+4];
	ld.global.f32 	%f119, [%rd22+4];
	add.f32 	%f120, %f118, %f119;
	add.f32 	%f121, %f117, %f120;
	ld.global.f32 	%f122, [%rd20+8];
	ld.global.f32 	%f123, [%rd22+8];
	add.f32 	%f124, %f122, %f123;
	add.f32 	%f125, %f121, %f124;
	ld.global.f32 	%f126, [%rd20+12];
	ld.global.f32 	%f127, [%rd22+12];
	add.f32 	%f128, %f126, %f127;
	add.f32 	%f140, %f125, %f128;
	add.s32 	%r33, %r33, 4;
$L__BB0_11:
	setp.eq.s32 	%p9, %r14, 0;
	@%p9 bra 	$L__BB0_14;
	mul.wide.u32 	%rd23, %r33, 4;
	add.s64 	%rd30, %rd1, %rd23;
	add.s32 	%r36, %r33, %r2;
	neg.s32 	%r35, %r14;
$L__BB0_13:
	.pragma "nounroll";
	mul.wide.s32 	%rd24, %r36, 4;
	add.s64 	%rd25, %rd2, %rd24;
	ld.global.f32 	%f129, [%rd25];
	ld.global.f32 	%f130, [%rd30];
	add.f32 	%f131, %f129, %f130;
	add.f32 	%f140, %f140, %f131;
	add.s64 	%rd30, %rd30, 4;
	add.s32 	%r36, %r36, 1;
	add.s32 	%r35, %r35, 1;
	setp.ne.s32 	%p10, %r35, 0;
	@%p10 bra 	$L__BB0_13;
$L__BB0_14:
	cvta.to.global.u64 	%rd26, %rd10;
	mul.wide.s32 	%rd27, %r1, 4;
	add.s64 	%rd28, %rd26, %rd27;
	st.global.f32 	[%rd28], %f140;
$L__BB0_15:
	ret;

}


// ===== COMPILED SASS (sm_100) =====

	.target	sm_100

	.elftype	@"ET_EXEC"


//--------------------- .note.nv.tkinfo           --------------------------
	.section	.note.nv.tkinfo,"",@"SHT_NOTE"
	.sectionflags	@"SHF_NOTE_NV_TKINFO"
	.tkinfo
        /*0018*/ 	.word	0x00000002
        /*0030*/ 	.string	""
        /*0030*/ 	.string	"ptxas"
        /*0030*/ 	.string	"Cuda compilation tools, release 13.0, V13.0.88"
        /*0030*/ 	.string	"Build cuda_13.0.r13.0/compiler.36424714_0"
        /*0030*/ 	.string	"-arch sm_100 -m 64 "



//--------------------- .note.nv.cuinfo           --------------------------
	.section	.note.nv.cuinfo,"",@"SHT_NOTE"
	.sectionflags	@"SHF_NOTE_NV_CUINFO"
        /*0018*/ 	.short	0x0002
        /*001a*/ 	.short	0x0064
        /*001c*/ 	.short	0x0082
	.zero		2


//--------------------- .nv.info                  --------------------------
	.section	.nv.info,"",@"SHT_CUDA_INFO"
	.align	4


	//----- nvinfo : EIATTR_REGCOUNT
	.align		4
        /*0000*/ 	.byte	0x04, 0x2f
        /*0002*/ 	.short	(.L_1 - .L_0)
	.align		4
.L_0:
        /*0004*/ 	.word	index@(_Z13matrix_vectorPfS_S_i)
        /*0008*/ 	.word	0x0000001f


	//----- nvinfo : EIATTR_FRAME_SIZE
	.align		4
.L_1:
        /*000c*/ 	.byte	0x04, 0x11
        /*000e*/ 	.short	(.L_3 - .L_2)
	.align		4
.L_2:
        /*0010*/ 	.word	index@(_Z13matrix_vectorPfS_S_i)
        /*0014*/ 	.word	0x00000000


	//----- nvinfo : EIATTR_MIN_STACK_SIZE
	.align		4
.L_3:
        /*0018*/ 	.byte	0x04, 0x12
        /*001a*/ 	.short	(.L_5 - .L_4)
	.align		4
.L_4:
        /*001c*/ 	.word	index@(_Z13matrix_vectorPfS_S_i)
        /*0020*/ 	.word	0x00000000
.L_5:


//--------------------- .nv.compat                --------------------------
	.section	.nv.compat,"",@"SHT_CUDA_COMPAT_INFO"
	.align	4
        /*0000*/ 	.byte	0x02, 0x09, 0x00, 0x00, 0x02, 0x02, 0x01, 0x00, 0x02, 0x05, 0x05, 0x00, 0x03, 0x07, 0x01, 0x01
        /*0010*/ 	.byte	0x02, 0x03, 0x00, 0x00, 0x02, 0x06, 0x01, 0x00, 0x04, 0x0b, 0x08, 0x00, 0x09, 0x00, 0x00, 0x00
        /*0020*/ 	.byte	0x00, 0x00, 0x00, 0x00


//--------------------- .nv.info._Z13matrix_vectorPfS_S_i --------------------------
	.section	.nv.info._Z13matrix_vectorPfS_S_i,"",@"SHT_CUDA_INFO"
	.sectionflags	@""
	.align	4


	//----- nvinfo : EIATTR_CUDA_API_VERSION
	.align		4
        /*0000*/ 	.byte	0x04, 0x37
        /*0002*/ 	.short	(.L_7 - .L_6)
.L_6:
        /*0004*/ 	.word	0x00000082


	//----- nvinfo : EIATTR_KPARAM_INFO
	.align		4
.L_7:
        /*0008*/ 	.byte	0x04, 0x17
        /*000a*/ 	.short	(.L_9 - .L_8)
.L_8:
        /*000c*/ 	.word	0x00000000
        /*0010*/ 	.short	0x0003
        /*0012*/ 	.short	0x0018
        /*0014*/ 	.byte	0x00, 0xf0, 0x11, 0x00


	//----- nvinfo : EIATTR_KPARAM_INFO
	.align		4
.L_9:
        /*0018*/ 	.byte	0x04, 0x17
        /*001a*/ 	.short	(.L_11 - .L_10)
.L_10:
        /*001c*/ 	.word	0x00000000
        /*0020*/ 	.short	0x0002
        /*0022*/ 	.short	0x0010
        /*0024*/ 	.byte	0x00, 0xf5, 0x21, 0x00


	//----- nvinfo : EIATTR_KPARAM_INFO
	.align		4
.L_11:
        /*0028*/ 	.byte	0x04, 0x17
        /*002a*/ 	.short	(.L_13 - .L_12)
.L_12:
        /*002c*/ 	.word	0x00000000
        /*0030*/ 	.short	0x0001
        /*0032*/ 	.short	0x0008
        /*0034*/ 	.byte	0x00, 0xf5, 0x21, 0x00


	//----- nvinfo : EIATTR_KPARAM_INFO
	.align		4
.L_13:
        /*0038*/ 	.byte	0x04, 0x17
        /*003a*/ 	.short	(.L_15 - .L_14)
.L_14:
        /*003c*/ 	.word	0x00000000
        /*0040*/ 	.short	0x0000
        /*0042*/ 	.short	0x0000
        /*0044*/ 	.byte	0x00, 0xf5, 0x21, 0x00


	//----- nvinfo : EIATTR_SPARSE_MMA_MASK
	.align		4
.L_15:
        /*0048*/ 	.byte	0x03, 0x50
        /*004a*/ 	.short	0x0000


	//----- nvinfo : EIATTR_MAXREG_COUNT
	.align		4
        /*004c*/ 	.byte	0x03, 0x1b
        /*004e*/ 	.short	0x00ff


	//----- nvinfo : EIATTR_MERCURY_ISA_VERSION
	.align		4
        /*0050*/ 	.byte	0x03, 0x5f
        /*0052*/ 	.short	0x0101


	//----- nvinfo : EIATTR_VRC_CTA_INIT_COUNT
	.align		4
        /*0054*/ 	.byte	0x02, 0x4a
	.zero		1
	.zero		1


	//----- nvinfo : EIATTR_EXIT_INSTR_OFFSETS
	.align		4
        /*0058*/ 	.byte	0x04, 0x1c
        /*005a*/ 	.short	(.L_17 - .L_16)


	//   ....[0]....
.L_16:
        /*005c*/ 	.word	0x00000070


	//   ....[1]....
        /*0060*/ 	.word	0x00000c60


	//----- nvinfo : EIATTR_CBANK_PARAM_SIZE
	.align		4
.L_17:
        /*0064*/ 	.byte	0x03, 0x19
        /*0066*/ 	.short	0x001c


	//----- nvinfo : EIATTR_PARAM_CBANK
	.align		4
        /*0068*/ 	.byte	0x04, 0x0a
        /*006a*/ 	.short	(.L_19 - .L_18)
	.align		4
.L_18:
        /*006c*/ 	.word	index@(.nv.constant0._Z13matrix_vectorPfS_S_i)
        /*0070*/ 	.short	0x0380
        /*0072*/ 	.short	0x001c


	//----- nvinfo : EIATTR_SW_WAR
	.align		4
.L_19:
        /*0074*/ 	.byte	0x04, 0x36
        /*0076*/ 	.short	(.L_21 - .L_20)
.L_20:
        /*0078*/ 	.word	0x00000008
.L_21:


//--------------------- .nv.callgraph             --------------------------
	.section	.nv.callgraph,"",@"SHT_CUDA_CALLGRAPH"
	.align	4
	.sectionentsize	8
	.align		4
        /*0000*/ 	.word	0x00000000
	.align		4
        /*0004*/ 	.word	0xffffffff
	.align		4
        /*0008*/ 	.word	0x00000000
	.align		4
        /*000c*/ 	.word	0xfffffffe
	.align		4
        /*0010*/ 	.word	0x00000000
	.align		4
        /*0014*/ 	.word	0xfffffffd
	.align		4
        /*0018*/ 	.word	0x00000000
	.align		4
        /*001c*/ 	.word	0xfffffffc


//--------------------- .text._Z13matrix_vectorPfS_S_i --------------------------
	.section	.text._Z13matrix_vectorPfS_S_i,"ax",@progbits
	.align	128
        .global         _Z13matrix_vectorPfS_S_i
        .type           _Z13matrix_vectorPfS_S_i,@function
        .size           _Z13matrix_vectorPfS_S_i,(.L_x_7 - _Z13matrix_vectorPfS_S_i)
        .other          _Z13matrix_vectorPfS_S_i,@"STO_CUDA_ENTRY STV_DEFAULT"
_Z13matrix_vectorPfS_S_i:
.text._Z13matrix_vectorPfS_S_i:
[----:B------:R-:W-:Y:S01]  /*0000*/  LDC R1, c[0x0][0x37c] ;  /* 0x0000df00ff017b82 */ /* 0x000fe20000000800 */
[----:B------:R-:W0:Y:S07]  /*0010*/  S2R R3, SR_TID.X ;  /* 0x0000000000037919 */ /* 0x000e2e0000002100 */
[----:B------:R-:W0:Y:S01]  /*0020*/  S2UR UR4, SR_CTAID.X ;  /* 0x00000000000479c3 */ /* 0x000e220000002500 */
[----:B------:R-:W1:Y:S07]  /*0030*/  LDCU UR11, c[0x0][0x398] ;  /* 0x00007300ff0b77ac */ /* 0x000e6e0008000800 */
[----:B------:R-:W0:Y:S02]  /*0040*/  LDC R0, c[0x0][0x360] ;  /* 0x0000d800ff007b82 */ /* 0x000e240000000800 */
[----:B0-----:R-:W-:-:S05]  /*0050*/  IMAD R0, R0, UR4, R3 ;  /* 0x0000000400007c24 */ /* 0x001fca000f8e0203 */
[----:B-1----:R-:W-:-:S13]  /*0060*/  ISETP.GE.AND P0, PT, R0, UR11, PT ;  /* 0x0000000b00007c0c */ /* 0x002fda000bf06270 */
[----:B------:R-:W-:Y:S05]  /*0070*/  @P0 EXIT ;  /* 0x000000000000094d */ /* 0x000fea0003800000 */
[----:B------:R-:W-:Y:S01]  /*0080*/  UISETP.GE.AND UP0, UPT, UR11, 0x1, UPT ;  /* 0x000000010b00788c */ /* 0x000fe2000bf06270 */
[----:B------:R-:W-:Y:S01]  /*0090*/  HFMA2 R13, -RZ, RZ, 0, 0 ;  /* 0x00000000ff0d7431 */ /* 0x000fe200000001ff */
[----:B------:R-:W0:Y:S07]  /*00a0*/  LDCU.64 UR12, c[0x0][0x358] ;  /* 0x00006b00ff0c77ac */ /* 0x000e2e0008000a00 */
[----:B------:R-:W-:Y:S05]  /*00b0*/  BRA.U !UP0, `(.L_x_0) ;  /* 0x0000000908dc7547 */ /* 0x000fea000b800000 */
[----:B------:R-:W-:Y:S02]  /*00c0*/  UISETP.GE.U32.AND UP1, UPT, UR11, 0x10, UPT ;  /* 0x000000100b00788c */ /* 0x000fe4000bf26070 */
[----:B------:R-:W-:Y:S01]  /*00d0*/  IMAD R6, R0, UR11, RZ ;  /* 0x0000000b00067c24 */ /* 0x000fe2000f8e02ff */
[----:B------:R-:W-:Y:S01]  /*00e0*/  ULOP3.LUT UR8, UR11, 0xf, URZ, 0xc0, !UPT ;  /* 0x0000000f0b087892 */ /* 0x000fe2000f8ec0ff */
[----:B------:R-:W-:Y:S02]  /*00f0*/  MOV R13, RZ ;  /* 0x000000ff000d7202 */ /* 0x000fe40000000f00 */
[----:B------:R-:W-:Y:S01]  /*0100*/  MOV R7, RZ ;  /* 0x000000ff00077202 */ /* 0x000fe20000000f00 */
[----:B------:R-:W-:Y:S02]  /*0110*/  UISETP.NE.AND UP0, UPT, UR8, URZ, UPT ;  /* 0x000000ff0800728c */ /* 0x000fe4000bf05270 */
[----:B------:R-:W-:Y:S09]  /*0120*/  BRA.U !UP1, `(.L_x_1) ;  /* 0x0000000509587547 */ /* 0x000ff2000b800000 */
[----:B------:R-:W1:Y:S01]  /*0130*/  LDCU.64 UR4, c[0x0][0x390] ;  /* 0x00007200ff0477ac */ /* 0x000e620008000a00 */
[----:B------:R-:W-:Y:S02]  /*0140*/  MOV R13, RZ ;  /* 0x000000ff000d7202 */ /* 0x000fe40000000f00 */
[----:B------:R-:W-:Y:S01]  /*0150*/  MOV R8, R6 ;  /* 0x0000000600087202 */ /* 0x000fe20000000f00 */
[----:B------:R-:W2:Y:S01]  /*0160*/  LDCU.64 UR6, c[0x0][0x388] ;  /* 0x00007100ff0677ac */ /* 0x000ea20008000a00 */
[----:B------:R-:W-:-:S04]  /*0170*/  ULOP3.LUT UR9, UR11, 0x7ffffff0, URZ, 0xc0, !UPT ;  /* 0x7ffffff00b097892 */ /* 0x000fc8000f8ec0ff */
[----:B------:R-:W-:Y:S02]  /*0180*/  UIADD3 UR10, UPT, UPT, -UR9, URZ, URZ ;  /* 0x000000ff090a7290 */ /* 0x000fe4000fffe1ff */
[----:B------:R-:W-:Y:S01]  /*0190*/  MOV R7, UR9 ;  /* 0x0000000900077c02 */ /* 0x000fe20008000f00 */
[----:B-1----:R-:W-:-:S04]  /*01a0*/  UIADD3 UR4, UP2, UPT, UR4, 0x20, URZ ;  /* 0x0000002004047890 */ /* 0x002fc8000ff5e0ff */
[----:B------:R-:W-:Y:S02]  /*01b0*/  UIADD3.X UR5, UPT, UPT, URZ, UR5, URZ, UP2, !UPT ;  /* 0x00000005ff057290 */ /* 0x000fe400097fe4ff */
[----:B--2---:R-:W-:Y:S01]  /*01c0*/  UIADD3 UR6, UP1, UPT, UR6, 0x20, URZ ;  /* 0x0000002006067890 */ /* 0x004fe2000ff3e0ff */
[----:B------:R-:W-:-:S03]  /*01d0*/  MOV R2, UR4 ;  /* 0x0000000400027c02 */ /* 0x000fc60008000f00 */
[----:B------:R-:W-:Y:S01]  /*01e0*/  MOV R3, UR5 ;  /* 0x0000000500037c02 */ /* 0x000fe20008000f00 */
[----:B------:R-:W-:-:S12]  /*01f0*/  UIADD3.X UR7, UPT, UPT, URZ, UR7, URZ, UP1, !UPT ;  /* 0x00000007ff077290 */ /* 0x000fd80008ffe4ff */
.L_x_2:
[----:B------:R-:W-:Y:S01]  /*0200*/  MOV R4, UR6 ;  /* 0x0000000600047c02 */ /* 0x000fe20008000f00 */
[----:B0-----:R-:W2:Y:S01]  /*0210*/  LDG.E R10, desc[UR12][R2.64+-0x20] ;  /* 0xffffe00c020a7981 */ /* 0x001ea2000c1e1900 */
[----:B------:R-:W-:-:S03]  /*0220*/  MOV R5, UR7 ;  /* 0x0000000700057c02 */ /* 0x000fc60008000f00 */
[----:B------:R-:W3:Y:S01]  /*0230*/  LDG.E R25, desc[UR12][R2.64+-0x1c] ;  /* 0xffffe40c02197981 */ /* 0x000ee2000c1e1900 */
[----:B------:R-:W-:-:S03]  /*0240*/  IMAD.WIDE R4, R8, 0x4, R4 ;  /* 0x0000000408047825 */ /* 0x000fc600078e0204 */
[----:B------:R-:W4:Y:S04]  /*0250*/  LDG.E R15, desc[UR12][R2.64+-0x18] ;  /* 0xffffe80c020f7981 */ /* 0x000f28000c1e1900 */
[----:B------:R-:W2:Y:S04]  /*0260*/  LDG.E R9, desc[UR12][R4.64+-0x20] ;  /* 0xffffe00c04097981 */ /* 0x000ea8000c1e1900 */
[----:B------:R-:W3:Y:S04]  /*0270*/  LDG.E R24, desc[UR12][R4.64+-0x1c] ;  /* 0xffffe40c04187981 */ /* 0x000ee8000c1e1900 */
[----:B------:R-:W4:Y:S04]  /*0280*/  LDG.E R16, desc[UR12][R4.64+-0x18] ;  /* 0xffffe80c04107981 */ /* 0x000f28000c1e1900 */
[----:B------:R-:W5:Y:S04]  /*0290*/  LDG.E R17, desc[UR12][R2.64+-0x14] ;  /* 0xffffec0c02117981 */ /* 0x000f68000c1e1900 */
        /* <DEDUP_REMOVED lines=8> */
[----:B------:R-:W5:Y:S01]  /*0320*/  LDG.E R26, desc[UR12][R2.64+0x1c] ;  /* 0x00001c0c021a7981 */ /* 0x000f62000c1e1900 */
[----:B--2---:R-:W-:-:S03]  /*0330*/  FADD R14, R9, R10 ;  /* 0x0000000a090e7221 */ /* 0x004fc60000000000 */
[----:B------:R-:W2:Y:S01]  /*0340*/  LDG.E R9, desc[UR12][R2.64+-0x4] ;  /* 0xfffffc0c02097981 */ /* 0x000ea2000c1e1900 */
[----:B------:R-:W-:Y:S01]  /*0350*/  FADD R23, R14, R13 ;  /* 0x0000000d0e177221 */ /* 0x000fe20000000000 */
[----:B---3--:R-:W-:Y:S02]  /*0360*/  FADD R24, R24, R25 ;  /* 0x0000001918187221 */ /* 0x008fe40000000000 */
[----:B------:R-:W2:Y:S02]  /*0370*/  LDG.E R10, desc[UR12][R4.64+-0x4] ;  /* 0xfffffc0c040a7981 */ /* 0x000ea4000c1e1900 */
[----:B------:R-:W-:Y:S01]  /*0380*/  FADD R23, R23, R24 ;  /* 0x0000001817177221 */ /* 0x000fe20000000000 */
[----:B----4-:R-:W-:Y:S01]  /*0390*/  FADD R24, R16, R15 ;  /* 0x0000000f10187221 */ /* 0x010fe20000000000 */
[----:B------:R-:W3:Y:S04]  /*03a0*/  LDG.E R14, desc[UR12][R2.64] ;  /* 0x0000000c020e7981 */ /* 0x000ee8000c1e1900 */
[----:B------:R-:W3:Y:S01]  /*03b0*/  LDG.E R13, desc[UR12][R4.64] ;  /* 0x0000000c040d7981 */ /* 0x000ee2000c1e1900 */
[----:B------:R-:W-:Y:S01]  /*03c0*/  FADD R23, R23, R24 ;  /* 0x0000001817177221 */ /* 0x000fe20000000000 */
[----:B-----5:R-:W-:-:S02]  /*03d0*/  FADD R24, R18, R17 ;  /* 0x0000001112187221 */ /* 0x020fc40000000000 */
[----:B------:R-:W4:Y:S04]  /*03e0*/  LDG.E R15, desc[UR12][R2.64+0x4] ;  /* 0x0000040c020f7981 */ /* 0x000f28000c1e1900 */
[----:B------:R-:W4:Y:S01]  /*03f0*/  LDG.E R16, desc[UR12][R4.64+0x4] ;  /* 0x0000040c04107981 */ /* 0x000f22000c1e1900 */
[----:B------:R-:W-:Y:S01]  /*0400*/  FADD R23, R23, R24 ;  /* 0x0000001817177221 */ /* 0x000fe20000000000 */
[----:B------:R-:W-:Y:S02]  /*0410*/  FADD R24, R20, R19 ;  /* 0x0000001314187221 */ /* 0x000fe40000000000 */
[----:B------:R-:W5:Y:S04]  /*0420*/  LDG.E R17, desc[UR12][R2.64+0x8] ;  /* 0x0000080c02117981 */ /* 0x000f68000c1e1900 */
[----:B------:R-:W5:Y:S01]  /*0430*/  LDG.E R18, desc[UR12][R4.64+0x8] ;  /* 0x0000080c04127981 */ /* 0x000f62000c1e1900 */
[----:B------:R-:W-:Y:S01]  /*0440*/  FADD R23, R23, R24 ;  /* 0x0000001817177221 */ /* 0x000fe20000000000 */
[----:B------:R-:W-:-:S02]  /*0450*/  FADD R24, R22, R21 ;  /* 0x0000001516187221 */ /* 0x000fc40000000000 */
[----:B------:R-:W5:Y:S04]  /*0460*/  LDG.E R19, desc[UR12][R2.64+0xc] ;  /* 0x00000c0c02137981 */ /* 0x000f68000c1e1900 */
[----:B------:R-:W5:Y:S01]  /*0470*/  LDG.E R20, desc[UR12][R4.64+0xc] ;  /* 0x00000c0c04147981 */ /* 0x000f62000c1e1900 */
[----:B------:R-:W-:-:S03]  /*0480*/  FADD R23, R23, R24 ;  /* 0x0000001817177221 */ /* 0x000fc60000000000 */
[----:B------:R-:W5:Y:S04]  /*0490*/  LDG.E R21, desc[UR12][R2.64+0x10] ;  /* 0x0000100c02157981 */ /* 0x000f68000c1e1900 */
[----:B------:R-:W5:Y:S01]  /*04a0*/  LDG.E R22, desc[UR12][R4.64+0x10] ;  /* 0x0000100c04167981 */ /* 0x000f62000c1e1900 */
[----:B------:R-:W-:-:S03]  /*04b0*/  FADD R28, R11, R12 ;  /* 0x0000000c0b1c7221 */ /* 0x000fc60000000000 */
[----:B------:R-:W5:Y:S04]  /*04c0*/  LDG.E R24, desc[UR12][R2.64+0x14] ;  /* 0x0000140c02187981 */ /* 0x000f68000c1e1900 */
[----:B------:R-:W5:Y:S04]  /*04d0*/  LDG.E R25, desc[UR12][R4.64+0x14] ;  /* 0x0000140c04197981 */ /* 0x000f68000c1e1900 */
[----:B------:R0:W5:Y:S04]  /*04e0*/  LDG.E R11, desc[UR12][R2.64+0x18] ;  /* 0x0000180c020b7981 */ /* 0x000168000c1e1900 */
[----:B------:R-:W5:Y:S01]  /*04f0*/  LDG.E R12, desc[UR12][R4.64+0x18] ;  /* 0x0000180c040c7981 */ /* 0x000f62000c1e1900 */
[----:B------:R-:W-:Y:S01]  /*0500*/  FADD R23, R23, R28 ;  /* 0x0000001c17177221 */ /* 0x000fe20000000000 */
[----:B------:R-:W-:-:S04]  /*0510*/  UIADD3 UR10, UPT, UPT, UR10, 0x10, URZ ;  /* 0x000000100a0a7890 */ /* 0x000fc8000fffe0ff */
[----:B------:R-:W-:Y:S01]  /*0520*/  UISETP.NE.AND UP1, UPT, UR10, URZ, UPT ;  /* 0x000000ff0a00728c */ /* 0x000fe2000bf25270 */
[----:B0-----:R-:W-:Y:S01]  /*0530*/  IADD3 R2, P0, PT, R2, 0x40, RZ ;  /* 0x0000004002027810 */ /* 0x001fe20007f1e0ff */
[----:B------:R-:W-:Y:S01]  /*0540*/  FADD R27, R27, R26 ;  /* 0x0000001a1b1b7221 */ /* 0x000fe20000000000 */
[----:B------:R-:W-:Y:S02]  /*0550*/  IADD3 R8, PT, PT, R8, 0x10, RZ ;  /* 0x0000001008087810 */ /* 0x000fe40007ffe0ff */
[----:B------:R-:W-:Y:S01]  /*0560*/  IADD3.X R3, PT, PT, RZ, R3, RZ, P0, !PT ;  /* 0x00000003ff037210 */ /* 0x000fe200007fe4ff */
[----:B--2---:R-:W-:-:S04]  /*0570*/  FADD R10, R10, R9 ;  /* 0x000000090a0a7221 */ /* 0x004fc80000000000 */
[----:B------:R-:W-:Y:S01]  /*0580*/  FADD R10, R23, R10 ;  /* 0x0000000a170a7221 */ /* 0x000fe20000000000 */
[----:B---3--:R-:W-:-:S04]  /*0590*/  FADD R13, R13, R14 ;  /* 0x0000000e0d0d7221 */ /* 0x008fc80000000000 */
[----:B------:R-:W-:Y:S01]  /*05a0*/  FADD R10, R10, R13 ;  /* 0x0000000d0a0a7221 */ /* 0x000fe20000000000 */
[----:B----4-:R-:W-:-:S04]  /*05b0*/  FADD R15, R16, R15 ;  /* 0x0000000f100f7221 */ /* 0x010fc80000000000 */
[----:B------:R-:W-:Y:S01]  /*05c0*/  FADD R10, R10, R15 ;  /* 0x0000000f0a0a7221 */ /* 0x000fe20000000000 */
[----:B-----5:R-:W-:-:S04]  /*05d0*/  FADD R17, R18, R17 ;  /* 0x0000001112117221 */ /* 0x020fc80000000000 */
[----:B------:R-:W-:Y:S01]  /*05e0*/  FADD R10, R10, R17 ;  /* 0x000000110a0a7221 */ /* 0x000fe20000000000 */
[----:B------:R-:W-:-:S04]  /*05f0*/  FADD R19, R20, R19 ;  /* 0x0000001314137221 */ /* 0x000fc80000000000 */
[----:B------:R-:W-:Y:S01]  /*0600*/  FADD R10, R10, R19 ;  /* 0x000000130a0a7221 */ /* 0x000fe20000000000 */
[----:B------:R-:W-:-:S04]  /*0610*/  FADD R21, R22, R21 ;  /* 0x0000001516157221 */ /* 0x000fc80000000000 */
[----:B------:R-:W-:Y:S01]  /*0620*/  FADD R10, R10, R21 ;  /* 0x000000150a0a7221 */ /* 0x000fe20000000000 */
[----:B------:R-:W-:-:S04]  /*0630*/  FADD R25, R25, R24 ;  /* 0x0000001819197221 */ /* 0x000fc80000000000 */
[----:B------:R-:W-:Y:S01]  /*0640*/  FADD R10, R10, R25 ;  /* 0x000000190a0a7221 */ /* 0x000fe20000000000 */
[----:B------:R-:W-:-:S04]  /*0650*/  FADD R11, R12, R11 ;  /* 0x0000000b0c0b7221 */ /* 0x000fc80000000000 */
[----:B------:R-:W-:-:S04]  /*0660*/  FADD R10, R10, R11 ;  /* 0x0000000b0a0a7221 */ /* 0x000fc80000000000 */
[----:B------:R-:W-:Y:S01]  /*0670*/  FADD R13, R10, R27 ;  /* 0x0000001b0a0d7221 */ /* 0x000fe20000000000 */
[----:B------:R-:W-:Y:S06]  /*0680*/  BRA.U UP1, `(.L_x_2) ;  /* 0xfffffff901dc7547 */ /* 0x000fec000b83ffff */
.L_x_1:
[----:B------:R-:W-:Y:S05]  /*0690*/  BRA.U !UP0, `(.L_x_0) ;  /* 0x0000000508647547 */ /* 0x000fea000b800000 */
[----:B------:R-:W-:Y:S02]  /*06a0*/  UISETP.GE.U32.AND UP0, UPT, UR8, 0x8, UPT ;  /* 0x000000080800788c */ /* 0x000fe4000bf06070 */
[----:B------:R-:W-:-:S04]  /*06b0*/  ULOP3.LUT UR5, UR11, 0x7, URZ, 0xc0, !UPT ;  /* 0x000000070b057892 */ /* 0x000fc8000f8ec0ff */
[----:B------:R-:W-:-:S03]  /*06c0*/  UISETP.NE.AND UP1, UPT, UR5, URZ, UPT ;  /* 0x000000ff0500728c */ /* 0x000fc6000bf25270 */
[----:B------:R-:W-:Y:S08]  /*06d0*/  BRA.U !UP0, `(.L_x_3) ;  /* 0x0000000108987547 */ /* 0x000ff0000b800000 */
[----:B------:R-:W1:Y:S01]  /*06e0*/  LDC.64 R4, c[0x0][0x388] ;  /* 0x0000e200ff047b82 */ /* 0x000e620000000a00 */
[----:B------:R-:W-:-:S07]  /*06f0*/  IADD3 R9, PT, PT, R6, R7, RZ ;  /* 0x0000000706097210 */ /* 0x000fce0007ffe0ff */
[----:B------:R-:W2:Y:S01]  /*0700*/  LDC.64 R2, c[0x0][0x390] ;  /* 0x0000e400ff027b82 */ /* 0x000ea20000000a00 */
[----:B-1----:R-:W-:-:S05]  /*0710*/  IMAD.WIDE R4, R9, 0x4, R4 ;  /* 0x0000000409047825 */ /* 0x002fca00078e0204 */
[----:B0-----:R-:W3:Y:S01]  /*0720*/  LDG.E R18, desc[UR12][R4.64] ;  /* 0x0000000c04127981 */ /* 0x001ee2000c1e1900 */
[----:B--2---:R-:W-:-:S03]  /*0730*/  IMAD.WIDE.U32 R2, R7, 0x4, R2 ;  /* 0x0000000407027825 */ /* 0x004fc600078e0002 */
[----:B------:R-:W2:Y:S04]  /*0740*/  LDG.E R20, desc[UR12][R4.64+0x4] ;  /* 0x0000040c04147981 */ /* 0x000ea8000c1e1900 */
[----:B------:R-:W3:Y:S04]  /*0750*/  LDG.E R21, desc[UR12][R2.64] ;  /* 0x0000000c02157981 */ /* 0x000ee8000c1e1900 */
[----:B------:R-:W2:Y:S04]  /*0760*/  LDG.E R23, desc[UR12][R2.64+0x4] ;  /* 0x0000040c02177981 */ /* 0x000ea8000c1e1900 */
[----:B------:R-:W4:Y:S04]  /*0770*/  LDG.E R22, desc[UR12][R4.64+0x8] ;  /* 0x0000080c04167981 */ /* 0x000f28000c1e1900 */
        /* <DEDUP_REMOVED lines=11> */
[----:B------:R-:W-:Y:S01]  /*0830*/  IADD3 R7, PT, PT, R7, 0x8, RZ ;  /* 0x0000000807077810 */ /* 0x000fe20007ffe0ff */
[----:B---3--:R-:W-:-:S04]  /*0840*/  FADD R18, R18, R21 ;  /* 0x0000001512127221 */ /* 0x008fc80000000000 */
[----:B------:R-:W-:Y:S01]  /*0850*/  FADD R18, R13, R18 ;  /* 0x000000120d127221 */ /* 0x000fe20000000000 */
[----:B--2---:R-:W-:-:S04]  /*0860*/  FADD R23, R20, R23 ;  /* 0x0000001714177221 */ /* 0x004fc80000000000 */
        /* <DEDUP_REMOVED lines=12> */
[----:B------:R-:W-:-:S07]  /*0930*/  FADD R13, R8, R19 ;  /* 0x00000013080d7221 */ /* 0x000fce0000000000 */
.L_x_3:
        /* <DEDUP_REMOVED lines=26> */
[----:B------:R-:W-:-:S07]  /*0ae0*/  FADD R13, R8, R17 ;  /* 0x00000011080d7221 */ /* 0x000fce0000000000 */
.L_x_4:
[----:B------:R-:W-:Y:S05]  /*0af0*/  BRA.U !UP1, `(.L_x_0) ;  /* 0x00000001094c7547 */ /* 0x000fea000b800000 */
[----:B------:R-:W1:Y:S01]  /*0b00*/  LDC.64 R4, c[0x0][0x390] ;  /* 0x0000e400ff047b82 */ /* 0x000e620000000a00 */
[----:B------:R-:W-:Y:S01]  /*0b10*/  IADD3 R9, PT, PT, R6, R7, RZ ;  /* 0x0000000706097210 */ /* 0x000fe20007ffe0ff */
[----:B------:R-:W-:-:S06]  /*0b20*/  UIADD3 UR4, UPT, UPT, -UR4, URZ, URZ ;  /* 0x000000ff04047290 */ /* 0x000fcc000fffe1ff */
[----:B------:R-:W2:Y:S01]  /*0b30*/  LDC.64 R2, c[0x0][0x388] ;  /* 0x0000e200ff027b82 */ /* 0x000ea20000000a00 */
[----:B-1----:R-:W-:-:S03]  /*0b40*/  IMAD.WIDE.U32 R4, R7, 0x4, R4 ;  /* 0x0000000407047825 */ /* 0x002fc600078e0004 */
[----:B------:R-:W-:Y:S02]  /*0b50*/  MOV R6, R4 ;  /* 0x0000000400067202 */ /* 0x000fe40000000f00 */
[----:B------:R-:W-:-:S07]  /*0b60*/  MOV R11, R5 ;  /* 0x00000005000b7202 */ /* 0x000fce0000000f00 */
.L_x_5:
[----:B--2---:R-:W-:Y:S01]  /*0b70*/  IMAD.WIDE R4, R9, 0x4, R2 ;  /* 0x0000000409047825 */ /* 0x004fe200078e0202 */
[----:B------:R-:W-:-:S05]  /*0b80*/  MOV R7, R11 ;  /* 0x0000000b00077202 */ /* 0x000fca0000000f00 */
[----:B0-----:R-:W2:Y:S04]  /*0b90*/  LDG.E R4, desc[UR12][R4.64] ;  /* 0x0000000c04047981 */ /* 0x001ea8000c1e1900 */
[----:B------:R0:W2:Y:S01]  /*0ba0*/  LDG.E R7, desc[UR12][R6.64] ;  /* 0x0000000c06077981 */ /* 0x0000a2000c1e1900 */
[----:B------:R-:W-:Y:S01]  /*0bb0*/  UIADD3 UR4, UPT, UPT, UR4, 0x1, URZ ;  /* 0x0000000104047890 */ /* 0x000fe2000fffe0ff */
[----:B------:R-:W-:-:S03]  /*0bc0*/  IADD3 R9, PT, PT, R9, 0x1, RZ ;  /* 0x0000000109097810 */ /* 0x000fc60007ffe0ff */
[----:B------:R-:W-:Y:S01]  /*0bd0*/  UISETP.NE.AND UP0, UPT, UR4, URZ, UPT ;  /* 0x000000ff0400728c */ /* 0x000fe2000bf05270 */
[----:B0-----:R-:W-:-:S04]  /*0be0*/  IADD3 R6, P0, PT, R6, 0x4, RZ ;  /* 0x0000000406067810 */ /* 0x001fc80007f1e0ff */
[----:B------:R-:W-:Y:S01]  /*0bf0*/  IADD3.X R11, PT, PT, RZ, R11, RZ, P0, !PT ;  /* 0x0000000bff0b7210 */ /* 0x000fe200007fe4ff */
[----:B--2---:R-:W-:-:S04]  /*0c00*/  FADD R8, R4, R7 ;  /* 0x0000000704087221 */ /* 0x004fc80000000000 */
[----:B------:R-:W-:Y:S01]  /*0c10*/  FADD R13, R8, R13 ;  /* 0x0000000d080d7221 */ /* 0x000fe20000000000 */
[----:B------:R-:W-:Y:S06]  /*0c20*/  BRA.U UP0, `(.L_x_5) ;  /* 0xfffffffd00d07547 */ /* 0x000fec000b83ffff */
.L_x_0:
[----:B------:R-:W1:Y:S02]  /*0c30*/  LDC.64 R2, c[0x0][0x380] ;  /* 0x0000e000ff027b82 */ /* 0x000e640000000a00 */
[----:B-1----:R-:W-:-:S05]  /*0c40*/  IMAD.WIDE R2, R0, 0x4, R2 ;  /* 0x0000000400027825 */ /* 0x002fca00078e0202 */
[----:B0-----:R-:W-:Y:S01]  /*0c50*/  STG.E desc[UR12][R2.64], R13 ;  /* 0x0000000d02007986 */ /* 0x001fe2000c10190c */
[----:B------:R-:W-:Y:S05]  /*0c60*/  EXIT ;  /* 0x000000000000794d */ /* 0x000fea0003800000 */
.L_x_6:
[----:B------:R-:W-:-:S00]  /*0c70*/  BRA `(.L_x_6) ;  /* 0xfffffffc00fc7947 */ /* 0x000fc0000383ffff */
[----:B------:R-:W-:-:S00]  /*0c80*/  NOP ;  /* 0x0000000000007918 */ /* 0x000fc00000000000 */
[----:B------:R-:W-:-:S00]  /*0c90*/  NOP ;  /* 0x0000000000007918 */ /* 0x000fc00000000000 */
[----:B------:R-:W-:-:S00]  /*0ca0*/  NOP ;  /* 0x0000000000007918 */ /* 0x000fc00000000000 */
[----:B------:R-:W-:-:S00]  /*0cb0*/  NOP ;  /* 0x0000000000007918 */ /* 0x000fc00000000000 */
[----:B------:R-:W-:-:S00]  /*0cc0*/  NOP ;  /* 0x0000000000007918 */ /* 0x000fc00000000000 */
[----:B------:R-:W-:-:S00]  /*0cd0*/  NOP ;  /* 0x0000000000007918 */ /* 0x000fc00000000000 */
[----:B------:R-:W-:-:S00]  /*0ce0*/  NOP ;  /* 0x0000000000007918 */ /* 0x000fc00000000000 */
[----:B------:R-:W-:-:S00]  /*0cf0*/  NOP ;  /* 0x0000000000007918 */ /* 0x000fc00000000000 */
.L_x_7:


//--------------------- .nv.shared.reserved.0     --------------------------
	.section	.nv.shared.reserved.0,"aw",@nobits
	.weak		__nv_reservedSMEM_offset_0_alias
	.size		__nv_reservedSMEM_offset_0_alias, 0, 64
	.other		__nv_reservedSMEM_offset_0_alias,@"STO_CUDA_RESERVED_SHARED STV_DEFAULT"
__nv_reservedSMEM_offset_0_alias:
	.zero		0
	.zero		64


//--------------------- .nv.constant0._Z13matrix_vectorPfS_S_i --------------------------
	.section	.nv.constant0._Z13matrix_vectorPfS_S_i,"a",@progbits
	.sectionflags	@""
	.align	4
.nv.constant0._Z13matrix_vectorPfS_S_i:
	.zero		924


//--------------------- SYMBOLS --------------------------

	.type		.nv.reservedSmem.offset0,@object
	.size		.nv.reservedSmem.offset0,0x4
